//
// Generated by NVIDIA NVVM Compiler
//
// Compiler Build ID: CL-36424714
// Cuda compilation tools, release 13.0, V13.0.88
// Based on NVVM 20.0.0
//

.version 9.0
.target sm_100
.address_size 64

	// .globl	_Z20matmul_shared_memoryPfS_S_iii
// _ZZ20matmul_shared_memoryPfS_S_iiiE6tile_A has been demoted
// _ZZ20matmul_shared_memoryPfS_S_iiiE6tile_B has been demoted

.visible .entry _Z20matmul_shared_memoryPfS_S_iii(
	.param .u64 .ptr .align 1 _Z20matmul_shared_memoryPfS_S_iii_param_0,
	.param .u64 .ptr .align 1 _Z20matmul_shared_memoryPfS_S_iii_param_1,
	.param .u64 .ptr .align 1 _Z20matmul_shared_memoryPfS_S_iii_param_2,
	.param .u32 _Z20matmul_shared_memoryPfS_S_iii_param_3,
	.param .u32 _Z20matmul_shared_memoryPfS_S_iii_param_4,
	.param .u32 _Z20matmul_shared_memoryPfS_S_iii_param_5
)
{
	.reg .pred 	%p<12>;
	.reg .b32 	%r<43>;
	.reg .b32 	%f<111>;
	.reg .b64 	%rd<13>;
	// demoted variable
	.shared .align 4 .b8 _ZZ20matmul_shared_memoryPfS_S_iiiE6tile_A[4096];
	// demoted variable
	.shared .align 4 .b8 _ZZ20matmul_shared_memoryPfS_S_iiiE6tile_B[4096];
	ld.param.u64 	%rd4, [_Z20matmul_shared_memoryPfS_S_iii_param_0];
	ld.param.u64 	%rd5, [_Z20matmul_shared_memoryPfS_S_iii_param_1];
	ld.param.u64 	%rd6, [_Z20matmul_shared_memoryPfS_S_iii_param_2];
	ld.param.u32 	%r24, [_Z20matmul_shared_memoryPfS_S_iii_param_3];
	ld.param.u32 	%r25, [_Z20matmul_shared_memoryPfS_S_iii_param_4];
	ld.param.u32 	%r26, [_Z20matmul_shared_memoryPfS_S_iii_param_5];
	mov.u32 	%r38, %tid.x;
	mov.u32 	%r40, %tid.y;
	mov.u32 	%r27, %ctaid.y;
	shl.b32 	%r28, %r27, 5;
	add.s32 	%r3, %r28, %r40;
	mov.u32 	%r29, %ctaid.x;
	shl.b32 	%r4, %r29, 5;
	add.s32 	%r5, %r4, %r38;
	setp.lt.s32 	%p1, %r25, 1;
	mov.f32 	%f110, 0f00000000;
	@%p1 bra 	$L__BB0_7;
	add.s32 	%r30, %r25, 31;
	shr.u32 	%r31, %r30, 5;
	shl.b32 	%r32, %r40, 7;
	mov.u32 	%r33, _ZZ20matmul_shared_memoryPfS_S_iiiE6tile_A;
	add.s32 	%r6, %r33, %r32;
	shl.b32 	%r34, %r38, 2;
	add.s32 	%r7, %r6, %r34;
	mov.u32 	%r35, _ZZ20matmul_shared_memoryPfS_S_iiiE6tile_B;
	add.s32 	%r9, %r35, %r34;
	add.s32 	%r8, %r9, %r32;
	neg.s32 	%r42, %r31;
	mad.lo.s32 	%r36, %r40, %r26, %r38;
	add.s32 	%r41, %r36, %r4;
	shl.b32 	%r12, %r26, 5;
	mad.lo.s32 	%r39, %r25, %r3, %r38;
	cvta.to.global.u64 	%rd1, %rd4;
	cvta.to.global.u64 	%rd2, %rd5;
	mov.f32 	%f110, 0f00000000;
$L__BB0_2:
	setp.ge.s32 	%p2, %r3, %r24;
	mul.wide.s32 	%rd7, %r39, 4;
	add.s64 	%rd3, %rd1, %rd7;
	setp.ge.s32 	%p3, %r38, %r25;
	mov.f32 	%f108, 0f00000000;
	or.pred  	%p4, %p2, %p3;
	@%p4 bra 	$L__BB0_4;
	ld.global.f32 	%f108, [%rd3];
$L__BB0_4:
	setp.ge.s32 	%p5, %r5, %r26;
	st.shared.f32 	[%r7], %f108;
	setp.ge.s32 	%p6, %r40, %r25;
	mov.f32 	%f109, 0f00000000;
	or.pred  	%p7, %p5, %p6;
	@%p7 bra 	$L__BB0_6;
	mul.wide.s32 	%rd8, %r41, 4;
	add.s64 	%rd9, %rd2, %rd8;
	ld.global.f32 	%f109, [%rd9];
$L__BB0_6:
	st.shared.f32 	[%r8], %f109;
	bar.sync 	0;
	ld.shared.f32 	%f12, [%r6];
	ld.shared.f32 	%f13, [%r9];
	fma.rn.f32 	%f14, %f12, %f13, %f110;
	ld.shared.f32 	%f15, [%r6+4];
	ld.shared.f32 	%f16, [%r9+128];
	fma.rn.f32 	%f17, %f15, %f16, %f14;
	ld.shared.f32 	%f18, [%r6+8];
	ld.shared.f32 	%f19, [%r9+256];
	fma.rn.f32 	%f20, %f18, %f19, %f17;
	ld.shared.f32 	%f21, [%r6+12];
	ld.shared.f32 	%f22, [%r9+384];
	fma.rn.f32 	%f23, %f21, %f22, %f20;
	ld.shared.f32 	%f24, [%r6+16];
	ld.shared.f32 	%f25, [%r9+512];
	fma.rn.f32 	%f26, %f24, %f25, %f23;
	ld.shared.f32 	%f27, [%r6+20];
	ld.shared.f32 	%f28, [%r9+640];
	fma.rn.f32 	%f29, %f27, %f28, %f26;
	ld.shared.f32 	%f30, [%r6+24];
	ld.shared.f32 	%f31, [%r9+768];
	fma.rn.f32 	%f32, %f30, %f31, %f29;
	ld.shared.f32 	%f33, [%r6+28];
	ld.shared.f32 	%f34, [%r9+896];
	fma.rn.f32 	%f35, %f33, %f34, %f32;
	ld.shared.f32 	%f36, [%r6+32];
	ld.shared.f32 	%f37, [%r9+1024];
	fma.rn.f32 	%f38, %f36, %f37, %f35;
	ld.shared.f32 	%f39, [%r6+36];
	ld.shared.f32 	%f40, [%r9+1152];
	fma.rn.f32 	%f41, %f39, %f40, %f38;
	ld.shared.f32 	%f42, [%r6+40];
	ld.shared.f32 	%f43, [%r9+1280];
	fma.rn.f32 	%f44, %f42, %f43, %f41;
	ld.shared.f32 	%f45, [%r6+44];
	ld.shared.f32 	%f46, [%r9+1408];
	fma.rn.f32 	%f47, %f45, %f46, %f44;
	ld.shared.f32 	%f48, [%r6+48];
	ld.shared.f32 	%f49, [%r9+1536];
	fma.rn.f32 	%f50, %f48, %f49, %f47;
	ld.shared.f32 	%f51, [%r6+52];
	ld.shared.f32 	%f52, [%r9+1664];
	fma.rn.f32 	%f53, %f51, %f52, %f50;
	ld.shared.f32 	%f54, [%r6+56];
	ld.shared.f32 	%f55, [%r9+1792];
	fma.rn.f32 	%f56, %f54, %f55, %f53;
	ld.shared.f32 	%f57, [%r6+60];
	ld.shared.f32 	%f58, [%r9+1920];
	fma.rn.f32 	%f59, %f57, %f58, %f56;
	ld.shared.f32 	%f60, [%r6+64];
	ld.shared.f32 	%f61, [%r9+2048];
	fma.rn.f32 	%f62, %f60, %f61, %f59;
	ld.shared.f32 	%f63, [%r6+68];
	ld.shared.f32 	%f64, [%r9+2176];
	fma.rn.f32 	%f65, %f63, %f64, %f62;
	ld.shared.f32 	%f66, [%r6+72];
	ld.shared.f32 	%f67, [%r9+2304];
	fma.rn.f32 	%f68, %f66, %f67, %f65;
	ld.shared.f32 	%f69, [%r6+76];
	ld.shared.f32 	%f70, [%r9+2432];
	fma.rn.f32 	%f71, %f69, %f70, %f68;
	ld.shared.f32 	%f72, [%r6+80];
	ld.shared.f32 	%f73, [%r9+2560];
	fma.rn.f32 	%f74, %f72, %f73, %f71;
	ld.shared.f32 	%f75, [%r6+84];
	ld.shared.f32 	%f76, [%r9+2688];
	fma.rn.f32 	%f77, %f75, %f76, %f74;
	ld.shared.f32 	%f78, [%r6+88];
	ld.shared.f32 	%f79, [%r9+2816];
	fma.rn.f32 	%f80, %f78, %f79, %f77;
	ld.shared.f32 	%f81, [%r6+92];
	ld.shared.f32 	%f82, [%r9+2944];
	fma.rn.f32 	%f83, %f81, %f82, %f80;
	ld.shared.f32 	%f84, [%r6+96];
	ld.shared.f32 	%f85, [%r9+3072];
	fma.rn.f32 	%f86, %f84, %f85, %f83;
	ld.shared.f32 	%f87, [%r6+100];
	ld.shared.f32 	%f88, [%r9+3200];
	fma.rn.f32 	%f89, %f87, %f88, %f86;
	ld.shared.f32 	%f90, [%r6+104];
	ld.shared.f32 	%f91, [%r9+3328];
	fma.rn.f32 	%f92, %f90, %f91, %f89;
	ld.shared.f32 	%f93, [%r6+108];
	ld.shared.f32 	%f94, [%r9+3456];
	fma.rn.f32 	%f95, %f93, %f94, %f92;
	ld.shared.f32 	%f96, [%r6+112];
	ld.shared.f32 	%f97, [%r9+3584];
	fma.rn.f32 	%f98, %f96, %f97, %f95;
	ld.shared.f32 	%f99, [%r6+116];
	ld.shared.f32 	%f100, [%r9+3712];
	fma.rn.f32 	%f101, %f99, %f100, %f98;
	ld.shared.f32 	%f102, [%r6+120];
	ld.shared.f32 	%f103, [%r9+3840];
	fma.rn.f32 	%f104, %f102, %f103, %f101;
	ld.shared.f32 	%f105, [%r6+124];
	ld.shared.f32 	%f106, [%r9+3968];
	fma.rn.f32 	%f110, %f105, %f106, %f104;
	bar.sync 	0;
	add.s32 	%r42, %r42, 1;
	setp.ne.s32 	%p8, %r42, 0;
	add.s32 	%r41, %r41, %r12;
	add.s32 	%r40, %r40, 32;
	add.s32 	%r39, %r39, 32;
	add.s32 	%r38, %r38, 32;
	@%p8 bra 	$L__BB0_2;
$L__BB0_7:
	setp.ge.s32 	%p9, %r3, %r24;
	setp.ge.s32 	%p10, %r5, %r26;
	or.pred  	%p11, %p9, %p10;
	@%p11 bra 	$L__BB0_9;
	mad.lo.s32 	%r37, %r26, %r3, %r5;
	cvta.to.global.u64 	%rd10, %rd6;
	mul.wide.s32 	%rd11, %r37, 4;
	add.s64 	%rd12, %rd10, %rd11;
	st.global.f32 	[%rd12], %f110;
$L__BB0_9:
	ret;

}


// ===== COMPILED SASS (sm_100) =====

	.target	sm_100

	.elftype	@"ET_EXEC"


//--------------------- .note.nv.tkinfo           --------------------------
	.section	.note.nv.tkinfo,"",@"SHT_NOTE"
	.sectionflags	@"SHF_NOTE_NV_TKINFO"
	.tkinfo
        /*0018*/ 	.word	0x00000002
        /*0030*/ 	.string	""
        /*0030*/ 	.string	"ptxas"
        /*0030*/ 	.string	"Cuda compilation tools, release 13.0, V13.0.88"
        /*0030*/ 	.string	"Build cuda_13.0.r13.0/compiler.36424714_0"
        /*0030*/ 	.string	"-arch sm_100 -m 64 "



//--------------------- .note.nv.cuinfo           --------------------------
	.section	.note.nv.cuinfo,"",@"SHT_NOTE"
	.sectionflags	@"SHF_NOTE_NV_CUINFO"
        /*0018*/ 	.short	0x0002
        /*001a*/ 	.short	0x0064
        /*001c*/ 	.short	0x0082
	.zero		2


//--------------------- .nv.info                  --------------------------
	.section	.nv.info,"",@"SHT_CUDA_INFO"
	.align	4


	//----- nvinfo : EIATTR_REGCOUNT
	.align		4
        /*0000*/ 	.byte	0x04, 0x2f
        /*0002*/ 	.short	(.L_1 - .L_0)
	.align		4
.L_0:
        /*0004*/ 	.word	index@(_Z20matmul_shared_memoryPfS_S_iii)
        /*0008*/ 	.word	0x00000020


	//----- nvinfo : EIATTR_FRAME_SIZE
	.align		4
.L_1:
        /*000c*/ 	.byte	0x04, 0x11
        /*000e*/ 	.short	(.L_3 - .L_2)
	.align		4
.L_2:
        /*0010*/ 	.word	index@(_Z20matmul_shared_memoryPfS_S_iii)
        /*0014*/ 	.word	0x00000000


	//----- nvinfo : EIATTR_MIN_STACK_SIZE
	.align		4
.L_3:
        /*0018*/ 	.byte	0x04, 0x12
        /*001a*/ 	.short	(.L_5 - .L_4)
	.align		4
.L_4:
        /*001c*/ 	.word	index@(_Z20matmul_shared_memoryPfS_S_iii)
        /*0020*/ 	.word	0x00000000
.L_5:


//--------------------- .nv.compat                --------------------------
	.section	.nv.compat,"",@"SHT_CUDA_COMPAT_INFO"
	.align	4
        /*0000*/ 	.byte	0x02, 0x09, 0x00, 0x00, 0x02, 0x02, 0x01, 0x00, 0x02, 0x05, 0x05, 0x00, 0x03, 0x07, 0x01, 0x01
        /*0010*/ 	.byte	0x02, 0x03, 0x00, 0x00, 0x02, 0x06, 0x01, 0x00, 0x04, 0x0b, 0x08, 0x00, 0x09, 0x00, 0x00, 0x00
        /*0020*/ 	.byte	0x00, 0x00, 0x00, 0x00


//--------------------- .nv.info._Z20matmul_shared_memoryPfS_S_iii --------------------------
	.section	.nv.info._Z20matmul_shared_memoryPfS_S_iii,"",@"SHT_CUDA_INFO"
	.sectionflags	@""
	.align	4


	//----- nvinfo : EIATTR_CUDA_API_VERSION
	.align		4
        /*0000*/ 	.byte	0x04, 0x37
        /*0002*/ 	.short	(.L_7 - .L_6)
.L_6:
        /*0004*/ 	.word	0x00000082


	//----- nvinfo : EIATTR_KPARAM_INFO
	.align		4
.L_7:
        /*0008*/ 	.byte	0x04, 0x17
        /*000a*/ 	.short	(.L_9 - .L_8)
.L_8:
        /*000c*/ 	.word	0x00000000
        /*0010*/ 	.short	0x0005
        /*0012*/ 	.short	0x0020
        /*0014*/ 	.byte	0x00, 0xf0, 0x11, 0x00


	//----- nvinfo : EIATTR_KPARAM_INFO
	.align		4
.L_9:
        /*0018*/ 	.byte	0x04, 0x17
        /*001a*/ 	.short	(.L_11 - .L_10)
.L_10:
        /*001c*/ 	.word	0x00000000
        /*0020*/ 	.short	0x0004
        /*0022*/ 	.short	0x001c
        /*0024*/ 	.byte	0x00, 0xf0, 0x11, 0x00


	//----- nvinfo : EIATTR_KPARAM_INFO
	.align		4
.L_11:
        /*0028*/ 	.byte	0x04, 0x17
        /*002a*/ 	.short	(.L_13 - .L_12)
.L_12:
        /*002c*/ 	.word	0x00000000
        /*0030*/ 	.short	0x0003
        /*0032*/ 	.short	0x0018
        /*0034*/ 	.byte	0x00, 0xf0, 0x11, 0x00


	//----- nvinfo : EIATTR_KPARAM_INFO
	.align		4
.L_13:
        /*0038*/ 	.byte	0x04, 0x17
        /*003a*/ 	.short	(.L_15 - .L_14)
.L_14:
        /*003c*/ 	.word	0x00000000
        /*0040*/ 	.short	0x0002
        /*0042*/ 	.short	0x0010
        /*0044*/ 	.byte	0x00, 0xf5, 0x21, 0x00


	//----- nvinfo : EIATTR_KPARAM_INFO
	.align		4
.L_15:
        /*0048*/ 	.byte	0x04, 0x17
        /*004a*/ 	.short	(.L_17 - .L_16)
.L_16:
        /*004c*/ 	.word	0x00000000
        /*0050*/ 	.short	0x0001
        /*0052*/ 	.short	0x0008
        /*0054*/ 	.byte	0x00, 0xf5, 0x21, 0x00


	//----- nvinfo : EIATTR_KPARAM_INFO
	.align		4
.L_17:
        /*0058*/ 	.byte	0x04, 0x17
        /*005a*/ 	.short	(.L_19 - .L_18)
.L_18:
        /*005c*/ 	.word	0x00000000
        /*0060*/ 	.short	0x0000
        /*0062*/ 	.short	0x0000
        /*0064*/ 	.byte	0x00, 0xf5, 0x21, 0x00


	//----- nvinfo : EIATTR_SPARSE_MMA_MASK
	.align		4
.L_19:
        /*0068*/ 	.byte	0x03, 0x50
        /*006a*/ 	.short	0x0000


	//----- nvinfo : EIATTR_MAXREG_COUNT
	.align		4
        /*006c*/ 	.byte	0x03, 0x1b
        /*006e*/ 	.short	0x00ff


	//----- nvinfo : EIATTR_NUM_BARRIERS
	.align		4
        /*0070*/ 	.byte	0x02, 0x4c
        /*0072*/ 	.byte	0x01
	.zero		1


	//----- nvinfo : EIATTR_MERCURY_ISA_VERSION
	.align		4
        /*0074*/ 	.byte	0x03, 0x5f
        /*0076*/ 	.short	0x0101


	//----- nvinfo : EIATTR_VRC_CTA_INIT_COUNT
	.align		4
        /*0078*/ 	.byte	0x02, 0x4a
	.zero		1
	.zero		1


	//----- nvinfo : EIATTR_EXIT_INSTR_OFFSETS
	.align		4
        /*007c*/ 	.byte	0x04, 0x1c
        /*007e*/ 	.short	(.L_21 - .L_20)


	//   ....[0]....
.L_20:
        /*0080*/ 	.word	0x00000820


	//   ....[1]....
        /*0084*/ 	.word	0x00000870


	//----- nvinfo : EIATTR_CBANK_PARAM_SIZE
	.align		4
.L_21:
        /*0088*/ 	.byte	0x03, 0x19
        /*008a*/ 	.short	0x0024


	//----- nvinfo : EIATTR_PARAM_CBANK
	.align		4
        /*008c*/ 	.byte	0x04, 0x0a
        /*008e*/ 	.short	(.L_23 - .L_22)
	.align		4
.L_22:
        /*0090*/ 	.word	index@(.nv.constant0._Z20matmul_shared_memoryPfS_S_iii)
        /*0094*/ 	.short	0x0380
        /*0096*/ 	.short	0x0024


	//----- nvinfo : EIATTR_SW_WAR
	.align		4
.L_23:
        /*0098*/ 	.byte	0x04, 0x36
        /*009a*/ 	.short	(.L_25 - .L_24)
.L_24:
        /*009c*/ 	.word	0x00000008
.L_25:


//--------------------- .nv.callgraph             --------------------------
	.section	.nv.callgraph,"",@"SHT_CUDA_CALLGRAPH"
	.align	4
	.sectionentsize	8
	.align		4
        /*0000*/ 	.word	0x00000000
	.align		4
        /*0004*/ 	.word	0xffffffff
	.align		4
        /*0008*/ 	.word	0x00000000
	.align		4
        /*000c*/ 	.word	0xfffffffe
	.align		4
        /*0010*/ 	.word	0x00000000
	.align		4
        /*0014*/ 	.word	0xfffffffd
	.align		4
        /*0018*/ 	.word	0x00000000
	.align		4
        /*001c*/ 	.word	0xfffffffc


//--------------------- .text._Z20matmul_shared_memoryPfS_S_iii --------------------------
	.section	.text._Z20matmul_shared_memoryPfS_S_iii,"ax",@progbits
	.align	128
        .global         _Z20matmul_shared_memoryPfS_S_iii
        .type           _Z20matmul_shared_memoryPfS_S_iii,@function
        .size           _Z20matmul_shared_memoryPfS_S_iii,(.L_x_3 - _Z20matmul_shared_memoryPfS_S_iii)
        .other          _Z20matmul_shared_memoryPfS_S_iii,@"STO_CUDA_ENTRY STV_DEFAULT"
_Z20matmul_shared_memoryPfS_S_iii:
.text._Z20matmul_shared_memoryPfS_S_iii:
[----:B------:R-:W-:Y:S01]  /*0000*/  LDC R1, c[0x0][0x37c] ;  /* 0x0000df00ff017b82 */ /* 0x000fe20000000800 */
[----:B------:R-:W0:Y:S01]  /*0010*/  S2R R16, SR_TID.Y ;  /* 0x0000000000107919 */ /* 0x000e220000002200 */
[----:B------:R-:W1:Y:S01]  /*0020*/  LDCU UR10, c[0x0][0x39c] ;  /* 0x00007380ff0a77ac */ /* 0x000e620008000800 */
[----:B------:R-:W-:Y:S01]  /*0030*/  HFMA2 R23, -RZ, RZ, 0, 0 ;  /* 0x00000000ff177431 */ /* 0x000fe200000001ff */
[----:B------:R-:W0:Y:S01]  /*0040*/  S2R R3, SR_CTAID.Y ;  /* 0x0000000000037919 */ /* 0x000e220000002600 */
[----:B------:R-:W2:Y:S01]  /*0050*/  LDCU UR14, c[0x0][0x3a0] ;  /* 0x00007400ff0e77ac */ /* 0x000ea20008000800 */
[----:B------:R-:W3:Y:S01]  /*0060*/  S2R R17, SR_TID.X ;  /* 0x0000000000117919 */ /* 0x000ee20000002100 */
[----:B------:R-:W4:Y:S01]  /*0070*/  LDCU.64 UR8, c[0x0][0x358] ;  /* 0x00006b00ff0877ac */ /* 0x000f220008000a00 */
[----:B------:R-:W3:Y:S01]  /*0080*/  S2R R2, SR_CTAID.X ;  /* 0x0000000000027919 */ /* 0x000ee20000002500 */
[----:B-1----:R-:W-:Y:S01]  /*0090*/  UISETP.GE.AND UP0, UPT, UR10, 0x1, UPT ;  /* 0x000000010a00788c */ /* 0x002fe2000bf06270 */
[----:B0-----:R-:W-:-:S02]  /*00a0*/  LEA R18, R3, R16, 0x5 ;  /* 0x0000001003127211 */ /* 0x001fc400078e28ff */
[----:B---3--:R-:W-:-:S06]  /*00b0*/  LEA R19, R2, R17, 0x5 ;  /* 0x0000001102137211 */ /* 0x008fcc00078e28ff */
[----:B--2-4-:R-:W-:Y:S05]  /*00c0*/  BRA.U !UP0, `(.L_x_0) ;  /* 0x0000000508c87547 */ /* 0x014fea000b800000 */
[----:B------:R-:W0:Y:S01]  /*00d0*/  S2UR UR7, SR_CgaCtaId ;  /* 0x00000000000779c3 */ /* 0x000e220000008800 */
[----:B------:R-:W1:Y:S01]  /*00e0*/  LDCU UR11, c[0x0][0x3a0] ;  /* 0x00007400ff0b77ac */ /* 0x000e620008000800 */
[----:B------:R-:W-:Y:S01]  /*00f0*/  MOV R23, RZ ;  /* 0x000000ff00177202 */ /* 0x000fe20000000f00 */
[----:B------:R-:W-:Y:S01]  /*0100*/  IMAD R6, R18, UR10, R17 ;  /* 0x0000000a12067c24 */ /* 0x000fe2000f8e0211 */
[----:B------:R-:W-:Y:S01]  /*0110*/  UMOV UR5, 0x400 ;  /* 0x0000040000057882 */ /* 0x000fe20000000000 */
[----:B------:R-:W-:-:S03]  /*0120*/  UIADD3 UR4, UPT, UPT, UR10, 0x1f, URZ ;  /* 0x0000001f0a047890 */ /* 0x000fc6000fffe0ff */
[----:B------:R-:W2:Y:S01]  /*0130*/  LDC R0, c[0x0][0x3a0] ;  /* 0x0000e800ff007b82 */ /* 0x000ea20000000800 */
[----:B------:R-:W-:Y:S02]  /*0140*/  UIADD3 UR6, UPT, UPT, UR5, 0x1000, URZ ;  /* 0x0000100005067890 */ /* 0x000fe4000fffe0ff */
[----:B------:R-:W-:Y:S01]  /*0150*/  USHF.R.U32.HI UR4, URZ, 0x5, UR4 ;  /* 0x00000005ff047899 */ /* 0x000fe20008011604 */
[----:B------:R-:W3:Y:S04]  /*0160*/  LDCU.64 UR12, c[0x0][0x398] ;  /* 0x00007300ff0c77ac */ /* 0x000ee80008000a00 */
[----:B------:R-:W4:Y:S01]  /*0170*/  LDC.64 R20, c[0x0][0x380] ;  /* 0x0000e000ff147b82 */ /* 0x000f220000000a00 */
[----:B------:R-:W-:Y:S01]  /*0180*/  UIADD3 UR4, UPT, UPT, -UR4, URZ, URZ ;  /* 0x000000ff04047290 */ /* 0x000fe2000fffe1ff */
[----:B-1----:R-:W-:Y:S01]  /*0190*/  IMAD R7, R16, UR11, R17 ;  /* 0x0000000b10077c24 */ /* 0x002fe2000f8e0211 */
[----:B0-----:R-:W-:-:S04]  /*01a0*/  ULEA UR5, UR7, UR5, 0x18 ;  /* 0x0000000507057291 */ /* 0x001fc8000f8ec0ff */
[----:B------:R-:W-:Y:S01]  /*01b0*/  LEA R7, R2, R7, 0x5 ;  /* 0x0000000702077211 */ /* 0x000fe200078e28ff */
[----:B------:R-:W-:Y:S01]  /*01c0*/  ULEA UR6, UR7, UR6, 0x18 ;  /* 0x0000000607067291 */ /* 0x000fe2000f8ec0ff */
[----:B------:R-:W-:-:S05]  /*01d0*/  LEA R5, R16, UR5, 0x7 ;  /* 0x0000000510057c11 */ /* 0x000fca000f8e38ff */
[C---:B------:R-:W-:Y:S02]  /*01e0*/  LEA R3, R17.reuse, UR6, 0x2 ;  /* 0x0000000611037c11 */ /* 0x040fe4000f8e10ff */
[----:B------:R-:W-:Y:S02]  /*01f0*/  LEA R4, R17, R5, 0x2 ;  /* 0x0000000511047211 */ /* 0x000fe400078e10ff */
[----:B---3--:R-:W-:-:S07]  /*0200*/  LEA R2, R16, R3, 0x7 ;  /* 0x0000000310027211 */ /* 0x008fce00078e38ff */
.L_x_1:
[----:B------:R-:W-:Y:S01]  /*0210*/  ISETP.GE.AND P0, PT, R16, UR13, PT ;  /* 0x0000000d10007c0c */ /* 0x000fe2000bf06270 */
[----:B------:R-:W-:Y:S01]  /*0220*/  HFMA2 R29, -RZ, RZ, 0, 0 ;  /* 0x00000000ff1d7431 */ /* 0x000fe200000001ff */
[----:B------:R-:W-:Y:S01]  /*0230*/  ISETP.GE.AND P1, PT, R17, UR13, PT ;  /* 0x0000000d11007c0c */ /* 0x000fe2000bf26270 */
[----:B----4-:R-:W-:Y:S01]  /*0240*/  IMAD.WIDE R8, R6, 0x4, R20 ;  /* 0x0000000406087825 */ /* 0x010fe200078e0214 */
[----:B--2---:R-:W-:Y:S02]  /*0250*/  ISETP.GE.OR P0, PT, R19, R0, P0 ;  /* 0x000000001300720c */ /* 0x004fe40000706670 */
[----:B------:R-:W-:Y:S02]  /*0260*/  ISETP.GE.OR P1, PT, R18, UR12, P1 ;  /* 0x0000000c12007c0c */ /* 0x000fe40008f26670 */
[----:B------:R-:W-:-:S09]  /*0270*/  MOV R27, RZ ;  /* 0x000000ff001b7202 */ /* 0x000fd20000000f00 */
[----:B------:R-:W0:Y:S02]  /*0280*/  @!P0 LDC.64 R10, c[0x0][0x388] ;  /* 0x0000e200ff0a8b82 */ /* 0x000e240000000a00 */
[----:B------:R-:W2:Y:S01]  /*0290*/  @!P1 LDG.E R27, desc[UR8][R8.64] ;  /* 0x00000008081b9981 */ /* 0x000ea2000c1e1900 */
[----:B0-----:R-:W-:-:S05]  /*02a0*/  @!P0 IMAD.WIDE R10, R7, 0x4, R10 ;  /* 0x00000004070a8825 */ /* 0x001fca00078e020a */
[----:B------:R-:W3:Y:S04]  /*02b0*/  @!P0 LDG.E R29, desc[UR8][R10.64] ;  /* 0x000000080a1d8981 */ /* 0x000ee8000c1e1900 */
[----:B--2---:R-:W-:Y:S04]  /*02c0*/  STS [R4], R27 ;  /* 0x0000001b04007388 */ /* 0x004fe80000000800 */
[----:B---3--:R-:W-:Y:S01]  /*02d0*/  STS [R2], R29 ;  /* 0x0000001d02007388 */ /* 0x008fe20000000800 */
[----:B------:R-:W-:Y:S06]  /*02e0*/  BAR.SYNC.DEFER_BLOCKING 0x0 ;  /* 0x0000000000007b1d */ /* 0x000fec0000010000 */
[----:B------:R-:W-:Y:S04]  /*02f0*/  LDS R22, [R3] ;  /* 0x0000000003167984 */ /* 0x000fe80000000800 */
[----:B------:R-:W0:Y:S04]  /*0300*/  LDS.128 R12, [R5] ;  /* 0x00000000050c7984 */ /* 0x000e280000000c00 */
[----:B------:R-:W1:Y:S04]  /*0310*/  LDS R26, [R3+0x80] ;  /* 0x00008000031a7984 */ /* 0x000e680000000800 */
[----:B------:R-:W2:Y:S04]  /*0320*/  LDS R25, [R3+0x100] ;  /* 0x0001000003197984 */ /* 0x000ea80000000800 */
[----:B------:R-:W3:Y:S04]  /*0330*/  LDS R24, [R3+0x180] ;  /* 0x0001800003187984 */ /* 0x000ee80000000800 */
[----:B------:R-:W-:Y:S01]  /*0340*/  LDS.128 R8, [R5+0x10] ;  /* 0x0000100005087984 */ /* 0x000fe20000000c00 */
[----:B0-----:R-:W-:-:S03]  /*0350*/  FFMA R12, R12, R22, R23 ;  /* 0x000000160c0c7223 */ /* 0x001fc60000000017 */
[----:B------:R-:W0:Y:S01]  /*0360*/  LDS R23, [R3+0x200] ;  /* 0x0002000003177984 */ /* 0x000e220000000800 */
[----:B-1----:R-:W-:-:S03]  /*0370*/  FFMA R12, R26, R13, R12 ;  /* 0x0000000d1a0c7223 */ /* 0x002fc6000000000c */
[----:B------:R-:W1:Y:S01]  /*0380*/  LDS R22, [R3+0x280] ;  /* 0x0002800003167984 */ /* 0x000e620000000800 */
[----:B--2---:R-:W-:-:S03]  /*0390*/  FFMA R13, R25, R14, R12 ;  /* 0x0000000e190d7223 */ /* 0x004fc6000000000c */
[----:B------:R-:W2:Y:S01]  /*03a0*/  LDS R25, [R3+0x300] ;  /* 0x0003000003197984 */ /* 0x000ea20000000800 */
[----:B---3--:R-:W-:-:S03]  /*03b0*/  FFMA R13, R24, R15, R13 ;  /* 0x0000000f180d7223 */ /* 0x008fc6000000000d */
[----:B------:R-:W3:Y:S04]  /*03c0*/  LDS R24, [R3+0x380] ;  /* 0x0003800003187984 */ /* 0x000ee80000000800 */
[----:B------:R-:W-:Y:S01]  /*03d0*/  LDS R26, [R3+0xb80] ;  /* 0x000b8000031a7984 */ /* 0x000fe20000000800 */
[----:B0-----:R-:W-:-:S03]  /*03e0*/  FFMA R27, R8, R23, R13 ;  /* 0x00000017081b7223 */ /* 0x001fc6000000000d */
[----:B------:R-:W-:Y:S04]  /*03f0*/  LDS R23, [R3+0x400] ;  /* 0x0004000003177984 */ /* 0x000fe80000000800 */
[----:B------:R-:W0:Y:S01]  /*0400*/  LDS.128 R12, [R5+0x20] ;  /* 0x00002000050c7984 */ /* 0x000e220000000c00 */
[----:B-1----:R-:W-:-:S03]  /*0410*/  FFMA R8, R22, R9, R27 ;  /* 0x0000000916087223 */ /* 0x002fc6000000001b */
[----:B------:R-:W1:Y:S01]  /*0420*/  LDS R22, [R3+0x480] ;  /* 0x0004800003167984 */ /* 0x000e620000000800 */
[----:B--2---:R-:W-:-:S03]  /*0430*/  FFMA R9, R25, R10, R8 ;  /* 0x0000000a19097223 */ /* 0x004fc60000000008 */
[----:B------:R-:W2:Y:S01]  /*0440*/  LDS R25, [R3+0x500] ;  /* 0x0005000003197984 */ /* 0x000ea20000000800 */
[----:B---3--:R-:W-:-:S03]  /*0450*/  FFMA R9, R24, R11, R9 ;  /* 0x0000000b18097223 */ /* 0x008fc60000000009 */
[----:B------:R-:W3:Y:S01]  /*0460*/  LDS R24, [R3+0x580] ;  /* 0x0005800003187984 */ /* 0x000ee20000000800 */
        /* <DEDUP_REMOVED lines=26> */
[----:B------:R-:W-:Y:S04]  /*0610*/  LDS R27, [R3+0xc00] ;  /* 0x000c0000031b7984 */ /* 0x000fe80000000800 */
[----:B------:R-:W-:Y:S01]  /*0620*/  LDS R24, [R3+0xc80] ;  /* 0x000c800003187984 */ /* 0x000fe20000000800 */
[----:B0-----:R-:W-:-:S03]  /*0630*/  FFMA R23, R8, R23, R13 ;  /* 0x0000001708177223 */ /* 0x001fc6000000000d */
[----:B------:R-:W0:Y:S01]  /*0640*/  LDS.128 R12, [R5+0x60] ;  /* 0x00006000050c7984 */ /* 0x000e220000000c00 */
[----:B-1----:R-:W-:-:S03]  /*0650*/  FFMA R22, R22, R9, R23 ;  /* 0x0000000916167223 */ /* 0x002fc60000000017 */
[----:B------:R-:W1:Y:S01]  /*0660*/  LDS R23, [R3+0xd00] ;  /* 0x000d000003177984 */ /* 0x000e620000000800 */
[----:B--2---:R-:W-:-:S03]  /*0670*/  FFMA R25, R25, R10, R22 ;  /* 0x0000000a19197223 */ /* 0x004fc60000000016 */
[----:B------:R-:W2:Y:S01]  /*0680*/  LDS R22, [R3+0xd80] ;  /* 0x000d800003167984 */ /* 0x000ea20000000800 */
[----:B------:R-:W-:-:S03]  /*0690*/  FFMA R11, R26, R11, R25 ;  /* 0x0000000b1a0b7223 */ /* 0x000fc60000000019 */
[----:B------:R-:W-:Y:S01]  /*06a0*/  LDS R25, [R3+0xe00] ;  /* 0x000e000003197984 */ /* 0x000fe20000000800 */
[----:B0-----:R-:W-:-:S03]  /*06b0*/  FFMA R27, R12, R27, R11 ;  /* 0x0000001b0c1b7223 */ /* 0x001fc6000000000b */
[----:B------:R-:W0:Y:S01]  /*06c0*/  LDS.128 R8, [R5+0x70] ;  /* 0x0000700005087984 */ /* 0x000e220000000c00 */
[----:B------:R-:W-:-:S03]  /*06d0*/  FFMA R24, R24, R13, R27 ;  /* 0x0000000d18187223 */ /* 0x000fc6000000001b */
[----:B------:R-:W3:Y:S04]  /*06e0*/  LDS R27, [R3+0xe80] ;  /* 0x000e8000031b7984 */ /* 0x000ee80000000800 */
[----:B------:R-:W4:Y:S04]  /*06f0*/  LDS R13, [R3+0xf00] ;  /* 0x000f0000030d7984 */ /* 0x000f280000000800 */
[----:B------:R-:W5:Y:S01]  /*0700*/  LDS R12, [R3+0xf80] ;  /* 0x000f8000030c7984 */ /* 0x000f620000000800 */
[----:B-1----:R-:W-:Y:S01]  /*0710*/  FFMA R23, R23, R14, R24 ;  /* 0x0000000e17177223 */ /* 0x002fe20000000018 */
[----:B------:R-:W-:-:S03]  /*0720*/  UIADD3 UR4, UPT, UPT, UR4, 0x1, URZ ;  /* 0x0000000104047890 */ /* 0x000fc6000fffe0ff */
[----:B--2---:R-:W-:Y:S01]  /*0730*/  FFMA R15, R22, R15, R23 ;  /* 0x0000000f160f7223 */ /* 0x004fe20000000017 */
[----:B------:R-:W-:Y:S01]  /*0740*/  UISETP.NE.AND UP0, UPT, UR4, URZ, UPT ;  /* 0x000000ff0400728c */ /* 0x000fe2000bf05270 */
[----:B------:R-:W-:Y:S02]  /*0750*/  IADD3 R16, PT, PT, R16, 0x20, RZ ;  /* 0x0000002010107810 */ /* 0x000fe40007ffe0ff */
[----:B------:R-:W-:Y:S02]  /*0760*/  IADD3 R6, PT, PT, R6, 0x20, RZ ;  /* 0x0000002006067810 */ /* 0x000fe40007ffe0ff */
[----:B------:R-:W-:Y:S02]  /*0770*/  IADD3 R17, PT, PT, R17, 0x20, RZ ;  /* 0x0000002011117810 */ /* 0x000fe40007ffe0ff */
[----:B------:R-:W-:Y:S01]  /*0780*/  LEA R7, R0, R7, 0x5 ;  /* 0x0000000700077211 */ /* 0x000fe200078e28ff */
[----:B0-----:R-:W-:-:S04]  /*0790*/  FFMA R8, R8, R25, R15 ;  /* 0x0000001908087223 */ /* 0x001fc8000000000f */
[----:B---3--:R-:W-:-:S04]  /*07a0*/  FFMA R8, R27, R9, R8 ;  /* 0x000000091b087223 */ /* 0x008fc80000000008 */
[----:B----4-:R-:W-:-:S04]  /*07b0*/  FFMA R13, R13, R10, R8 ;  /* 0x0000000a0d0d7223 */ /* 0x010fc80000000008 */
[----:B-----5:R-:W-:Y:S01]  /*07c0*/  FFMA R23, R12, R11, R13 ;  /* 0x0000000b0c177223 */ /* 0x020fe2000000000d */
[----:B------:R-:W-:Y:S06]  /*07d0*/  BAR.SYNC.DEFER_BLOCKING 0x0 ;  /* 0x0000000000007b1d */ /* 0x000fec0000010000 */
[----:B------:R-:W-:Y:S05]  /*07e0*/  BRA.U UP0, `(.L_x_1) ;  /* 0xfffffff900887547 */ /* 0x000fea000b83ffff */
.L_x_0:
[----:B------:R-:W0:Y:S01]  /*07f0*/  LDCU UR4, c[0x0][0x398] ;  /* 0x00007300ff0477ac */ /* 0x000e220008000800 */
[----:B------:R-:W-:-:S04]  /*0800*/  ISETP.GE.AND P0, PT, R19, UR14, PT ;  /* 0x0000000e13007c0c */ /* 0x000fc8000bf06270 */
[----:B0-----:R-:W-:-:S13]  /*0810*/  ISETP.GE.OR P0, PT, R18, UR4, P0 ;  /* 0x0000000412007c0c */ /* 0x001fda0008706670 */
[----:B------:R-:W-:Y:S05]  /*0820*/  @P0 EXIT ;  /* 0x000000000000094d */ /* 0x000fea0003800000 */
[----:B------:R-:W0:Y:S01]  /*0830*/  LDC.64 R2, c[0x0][0x390] ;  /* 0x0000e400ff027b82 */ /* 0x000e220000000a00 */
[----:B------:R-:W-:-:S04]  /*0840*/  IMAD R19, R18, UR14, R19 ;  /* 0x0000000e12137c24 */ /* 0x000fc8000f8e0213 */
[----:B0-----:R-:W-:-:S05]  /*0850*/  IMAD.WIDE R2, R19, 0x4, R2 ;  /* 0x0000000413027825 */ /* 0x001fca00078e0202 */
[----:B------:R-:W-:Y:S01]  /*0860*/  STG.E desc[UR8][R2.64], R23 ;  /* 0x0000001702007986 */ /* 0x000fe2000c101908 */
[----:B------:R-:W-:Y:S05]  /*0870*/  EXIT ;  /* 0x000000000000794d */ /* 0x000fea0003800000 */
.L_x_2:
[----:B------:R-:W-:-:S00]  /*0880*/  BRA `(.L_x_2) ;  /* 0xfffffffc00fc7947 */ /* 0x000fc0000383ffff */
[----:B------:R-:W-:-:S00]  /*0890*/  NOP ;  /* 0x0000000000007918 */ /* 0x000fc00000000000 */
        /* <DEDUP_REMOVED lines=14> */
.L_x_3:


//--------------------- .nv.shared._Z20matmul_shared_memoryPfS_S_iii --------------------------
	.section	.nv.shared._Z20matmul_shared_memoryPfS_S_iii,"aw",@nobits
	.sectionflags	@""
	.align	4
.nv.shared._Z20matmul_shared_memoryPfS_S_iii:
	.zero		9216


//--------------------- .nv.shared.reserved.0     --------------------------
	.section	.nv.shared.reserved.0,"aw",@nobits
	.weak		__nv_reservedSMEM_offset_0_alias
	.size		__nv_reservedSMEM_offset_0_alias, 0, 64
	.other		__nv_reservedSMEM_offset_0_alias,@"STO_CUDA_RESERVED_SHARED STV_DEFAULT"
__nv_reservedSMEM_offset_0_alias:
	.zero		0
	.zero		64


//--------------------- .nv.constant0._Z20matmul_shared_memoryPfS_S_iii --------------------------
	.section	.nv.constant0._Z20matmul_shared_memoryPfS_S_iii,"a",@progbits
	.sectionflags	@""
	.align	4
.nv.constant0._Z20matmul_shared_memoryPfS_S_iii:
	.zero		932


//--------------------- SYMBOLS --------------------------

	.type		.nv.reservedSmem.offset0,@object
	.size		.nv.reservedSmem.offset0,0x4
	.type		.nv.reservedSmem.cap,@object
	.size		.nv.reservedSmem.cap,0x4
